//
// Generated by NVIDIA NVVM Compiler
//
// Compiler Build ID: CL-36424714
// Cuda compilation tools, release 13.0, V13.0.88
// Based on NVVM 20.0.0
//

.version 9.0
.target sm_100
.address_size 64

	// .globl	default_function_kernel

.visible .entry default_function_kernel(
	.param .u64 .ptr .align 1 default_function_kernel_param_0,
	.param .u64 .ptr .align 1 default_function_kernel_param_1,
	.param .u64 .ptr .align 1 default_function_kernel_param_2,
	.param .u64 .ptr .align 1 default_function_kernel_param_3
)
.maxntid 60
{
	.reg .pred 	%p<3>;
	.reg .b16 	%rs<6>;
	.reg .b32 	%r<11>;
	.reg .b32 	%f<5>;
	.reg .b64 	%rd<19>;

	ld.param.u64 	%rd1, [default_function_kernel_param_0];
	ld.param.u64 	%rd2, [default_function_kernel_param_1];
	ld.param.u64 	%rd3, [default_function_kernel_param_2];
	ld.param.u64 	%rd4, [default_function_kernel_param_3];
	cvta.to.global.u64 	%rd5, %rd2;
	cvta.to.global.u64 	%rd6, %rd3;
	cvta.to.global.u64 	%rd7, %rd1;
	cvta.to.global.u64 	%rd8, %rd4;
	mov.u32 	%r1, %ctaid.x;
	mov.u32 	%r2, %tid.x;
	mad.lo.s32 	%r3, %r1, 60, %r2;
	mul.wide.u32 	%rd9, %r3, 4;
	add.s64 	%rd10, %rd8, %rd9;
	ld.global.nc.f32 	%f1, [%rd10];
	mul.hi.u32 	%r4, %r1, -2113396605;
	shr.u32 	%r5, %r4, 5;
	mul.lo.s32 	%r6, %r5, 63;
	sub.s32 	%r7, %r1, %r6;
	shl.b32 	%r8, %r7, 1;
	setp.gt.u32 	%p1, %r2, 29;
	selp.u32 	%r9, 1, 0, %p1;
	or.b32  	%r10, %r8, %r9;
	setp.gt.u32 	%p2, %r10, 62;
	selp.b64 	%rd11, 15, 0, %p2;
	cvt.u16.u32 	%rs1, %r2;
	mul.lo.s16 	%rs2, %rs1, 69;
	shr.u16 	%rs3, %rs2, 10;
	mul.lo.s16 	%rs4, %rs3, 15;
	sub.s16 	%rs5, %rs1, %rs4;
	cvt.u64.u16 	%rd12, %rs5;
	and.b64  	%rd13, %rd12, 255;
	add.s64 	%rd14, %rd11, %rd13;
	shl.b64 	%rd15, %rd14, 2;
	add.s64 	%rd16, %rd7, %rd15;
	ld.global.nc.f32 	%f2, [%rd16];
	add.s64 	%rd17, %rd6, %rd15;
	ld.global.nc.f32 	%f3, [%rd17];
	fma.rn.f32 	%f4, %f1, %f2, %f3;
	add.s64 	%rd18, %rd5, %rd9;
	st.global.f32 	[%rd18], %f4;
	ret;

}


// ===== COMPILED SASS (sm_100) =====

	.target	sm_100

	.elftype	@"ET_EXEC"


//--------------------- .note.nv.tkinfo           --------------------------
	.section	.note.nv.tkinfo,"",@"SHT_NOTE"
	.sectionflags	@"SHF_NOTE_NV_TKINFO"
	.tkinfo
        /*0018*/ 	.word	0x00000002
        /*0030*/ 	.string	""
        /*0030*/ 	.string	"ptxas"
        /*0030*/ 	.string	"Cuda compilation tools, release 13.0, V13.0.88"
        /*0030*/ 	.string	"Build cuda_13.0.r13.0/compiler.36424714_0"
        /*0030*/ 	.string	"-arch sm_100 -m 64 "



//--------------------- .note.nv.cuinfo           --------------------------
	.section	.note.nv.cuinfo,"",@"SHT_NOTE"
	.sectionflags	@"SHF_NOTE_NV_CUINFO"
        /*0018*/ 	.short	0x0002
        /*001a*/ 	.short	0x0064
        /*001c*/ 	.short	0x0082
	.zero		2


//--------------------- .nv.info                  --------------------------
	.section	.nv.info,"",@"SHT_CUDA_INFO"
	.align	4


	//----- nvinfo : EIATTR_REGCOUNT
	.align		4
        /*0000*/ 	.byte	0x04, 0x2f
        /*0002*/ 	.short	(.L_1 - .L_0)
	.align		4
.L_0:
        /*0004*/ 	.word	index@(default_function_kernel)
        /*0008*/ 	.word	0x0000000e


	//----- nvinfo : EIATTR_FRAME_SIZE
	.align		4
.L_1:
        /*000c*/ 	.byte	0x04, 0x11
        /*000e*/ 	.short	(.L_3 - .L_2)
	.align		4
.L_2:
        /*0010*/ 	.word	index@(default_function_kernel)
        /*0014*/ 	.word	0x00000000


	//----- nvinfo : EIATTR_MIN_STACK_SIZE
	.align		4
.L_3:
        /*0018*/ 	.byte	0x04, 0x12
        /*001a*/ 	.short	(.L_5 - .L_4)
	.align		4
.L_4:
        /*001c*/ 	.word	index@(default_function_kernel)
        /*0020*/ 	.word	0x00000000
.L_5:


//--------------------- .nv.compat                --------------------------
	.section	.nv.compat,"",@"SHT_CUDA_COMPAT_INFO"
	.align	4
        /*0000*/ 	.byte	0x02, 0x09, 0x00, 0x00, 0x02, 0x02, 0x01, 0x00, 0x02, 0x05, 0x05, 0x00, 0x03, 0x07, 0x01, 0x01
        /*0010*/ 	.byte	0x02, 0x03, 0x00, 0x00, 0x02, 0x06, 0x01, 0x00, 0x04, 0x0b, 0x08, 0x00, 0x09, 0x00, 0x00, 0x00
        /*0020*/ 	.byte	0x00, 0x00, 0x00, 0x00


//--------------------- .nv.info.default_function_kernel --------------------------
	.section	.nv.info.default_function_kernel,"",@"SHT_CUDA_INFO"
	.sectionflags	@""
	.align	4


	//----- nvinfo : EIATTR_CUDA_API_VERSION
	.align		4
        /*0000*/ 	.byte	0x04, 0x37
        /*0002*/ 	.short	(.L_7 - .L_6)
.L_6:
        /*0004*/ 	.word	0x00000082


	//----- nvinfo : EIATTR_KPARAM_INFO
	.align		4
.L_7:
        /*0008*/ 	.byte	0x04, 0x17
        /*000a*/ 	.short	(.L_9 - .L_8)
.L_8:
        /*000c*/ 	.word	0x00000000
        /*0010*/ 	.short	0x0003
        /*0012*/ 	.short	0x0018
        /*0014*/ 	.byte	0x00, 0xf5, 0x21, 0x00


	//----- nvinfo : EIATTR_KPARAM_INFO
	.align		4
.L_9:
        /*0018*/ 	.byte	0x04, 0x17
        /*001a*/ 	.short	(.L_11 - .L_10)
.L_10:
        /*001c*/ 	.word	0x00000000
        /*0020*/ 	.short	0x0002
        /*0022*/ 	.short	0x0010
        /*0024*/ 	.byte	0x00, 0xf5, 0x21, 0x00


	//----- nvinfo : EIATTR_KPARAM_INFO
	.align		4
.L_11:
        /*0028*/ 	.byte	0x04, 0x17
        /*002a*/ 	.short	(.L_13 - .L_12)
.L_12:
        /*002c*/ 	.word	0x00000000
        /*0030*/ 	.short	0x0001
        /*0032*/ 	.short	0x0008
        /*0034*/ 	.byte	0x00, 0xf5, 0x21, 0x00


	//----- nvinfo : EIATTR_KPARAM_INFO
	.align		4
.L_13:
        /*0038*/ 	.byte	0x04, 0x17
        /*003a*/ 	.short	(.L_15 - .L_14)
.L_14:
        /*003c*/ 	.word	0x00000000
        /*0040*/ 	.short	0x0000
        /*0042*/ 	.short	0x0000
        /*0044*/ 	.byte	0x00, 0xf5, 0x21, 0x00


	//----- nvinfo : EIATTR_SPARSE_MMA_MASK
	.align		4
.L_15:
        /*0048*/ 	.byte	0x03, 0x50
        /*004a*/ 	.short	0x0000


	//----- nvinfo : EIATTR_MAXREG_COUNT
	.align		4
        /*004c*/ 	.byte	0x03, 0x1b
        /*004e*/ 	.short	0x00ff


	//----- nvinfo : EIATTR_MERCURY_ISA_VERSION
	.align		4
        /*0050*/ 	.byte	0x03, 0x5f
        /*0052*/ 	.short	0x0101


	//----- nvinfo : EIATTR_VRC_CTA_INIT_COUNT
	.align		4
        /*0054*/ 	.byte	0x02, 0x4a
	.zero		1
	.zero		1


	//----- nvinfo : EIATTR_EXIT_INSTR_OFFSETS
	.align		4
        /*0058*/ 	.byte	0x04, 0x1c
        /*005a*/ 	.short	(.L_17 - .L_16)


	//   ....[0]....
.L_16:
        /*005c*/ 	.word	0x000002a0


	//----- nvinfo : EIATTR_MAX_THREADS
	.align		4
.L_17:
        /*0060*/ 	.byte	0x04, 0x05
        /*0062*/ 	.short	(.L_19 - .L_18)
.L_18:
        /*0064*/ 	.word	0x0000003c
        /*0068*/ 	.word	0x00000001
        /*006c*/ 	.word	0x00000001


	//----- nvinfo : EIATTR_CBANK_PARAM_SIZE
	.align		4
.L_19:
        /*0070*/ 	.byte	0x03, 0x19
        /*0072*/ 	.short	0x0020


	//----- nvinfo : EIATTR_PARAM_CBANK
	.align		4
        /*0074*/ 	.byte	0x04, 0x0a
        /*0076*/ 	.short	(.L_21 - .L_20)
	.align		4
.L_20:
        /*0078*/ 	.word	index@(.nv.constant0.default_function_kernel)
        /*007c*/ 	.short	0x0380
        /*007e*/ 	.short	0x0020


	//----- nvinfo : EIATTR_SW_WAR
	.align		4
.L_21:
        /*0080*/ 	.byte	0x04, 0x36
        /*0082*/ 	.short	(.L_23 - .L_22)
.L_22:
        /*0084*/ 	.word	0x00000008
.L_23:


//--------------------- .nv.callgraph             --------------------------
	.section	.nv.callgraph,"",@"SHT_CUDA_CALLGRAPH"
	.align	4
	.sectionentsize	8
	.align		4
        /*0000*/ 	.word	0x00000000
	.align		4
        /*0004*/ 	.word	0xffffffff
	.align		4
        /*0008*/ 	.word	0x00000000
	.align		4
        /*000c*/ 	.word	0xfffffffe
	.align		4
        /*0010*/ 	.word	0x00000000
	.align		4
        /*0014*/ 	.word	0xfffffffd
	.align		4
        /*0018*/ 	.word	0x00000000
	.align		4
        /*001c*/ 	.word	0xfffffffc


//--------------------- .text.default_function_kernel --------------------------
	.section	.text.default_function_kernel,"ax",@progbits
	.align	128
        .global         default_function_kernel
        .type           default_function_kernel,@function
        .size           default_function_kernel,(.L_x_1 - default_function_kernel)
        .other          default_function_kernel,@"STO_CUDA_ENTRY STV_DEFAULT"
default_function_kernel:
.text.default_function_kernel:
[----:B------:R-:W-:Y:S01]  /*0000*/  LDC R1, c[0x0][0x37c] ;  /* 0x0000df00ff017b82 */ /* 0x000fe20000000800 */
[----:B------:R-:W0:Y:S01]  /*0010*/  S2R R6, SR_TID.X ;  /* 0x0000000000067919 */ /* 0x000e220000002100 */
[----:B------:R-:W1:Y:S01]  /*0020*/  LDCU.64 UR6, c[0x0][0x380] ;  /* 0x00007000ff0677ac */ /* 0x000e620008000a00 */
[----:B------:R-:W2:Y:S01]  /*0030*/  S2R R11, SR_CTAID.X ;  /* 0x00000000000b7919 */ /* 0x000ea20000002500 */
[----:B------:R-:W3:Y:S01]  /*0040*/  LDCU.64 UR8, c[0x0][0x390] ;  /* 0x00007200ff0877ac */ /* 0x000ee20008000a00 */
[----:B------:R-:W4:Y:S01]  /*0050*/  LDCU.64 UR4, c[0x0][0x358] ;  /* 0x00006b00ff0477ac */ /* 0x000f220008000a00 */
[C---:B0-----:R-:W-:Y:S02]  /*0060*/  PRMT R0, R6.reuse, 0x9910, RZ ;  /* 0x0000991006007816 */ /* 0x041fe400000000ff */
[----:B------:R-:W-:-:S03]  /*0070*/  ISETP.GT.U32.AND P0, PT, R6, 0x1d, PT ;  /* 0x0000001d0600780c */ /* 0x000fc60003f04070 */
[----:B------:R-:W-:Y:S01]  /*0080*/  IMAD R0, R0, 0x45, RZ ;  /* 0x0000004500007824 */ /* 0x000fe200078e02ff */
[----:B------:R-:W-:-:S04]  /*0090*/  SEL R5, RZ, 0x1, !P0 ;  /* 0x00000001ff057807 */ /* 0x000fc80004000000 */
[----:B------:R-:W-:-:S04]  /*00a0*/  LOP3.LUT R0, R0, 0xffff, RZ, 0xc0, !PT ;  /* 0x0000ffff00007812 */ /* 0x000fc800078ec0ff */
[----:B------:R-:W-:-:S04]  /*00b0*/  SHF.R.U32.HI R0, RZ, 0xa, R0 ;  /* 0x0000000aff007819 */ /* 0x000fc80000011600 */
[----:B------:R-:W-:Y:S01]  /*00c0*/  PRMT R2, R0, 0x9910, RZ ;  /* 0x0000991000027816 */ /* 0x000fe200000000ff */
[----:B--2---:R-:W-:-:S04]  /*00d0*/  IMAD.HI.U32 R0, R11, -0x7df7df7d, RZ ;  /* 0x820820830b007827 */ /* 0x004fc800078e00ff */
[----:B------:R-:W-:Y:S01]  /*00e0*/  IMAD R2, R2, 0xf, RZ ;  /* 0x0000000f02027824 */ /* 0x000fe200078e02ff */
[----:B------:R-:W-:-:S03]  /*00f0*/  SHF.R.U32.HI R0, RZ, 0x5, R0 ;  /* 0x00000005ff007819 */ /* 0x000fc60000011600 */
[----:B------:R-:W-:Y:S02]  /*0100*/  IMAD.MOV R4, RZ, RZ, -R2 ;  /* 0x000000ffff047224 */ /* 0x000fe400078e0a02 */
[----:B------:R-:W-:Y:S01]  /*0110*/  IMAD R0, R0, -0x3f, R11 ;  /* 0xffffffc100007824 */ /* 0x000fe200078e020b */
[----:B------:R-:W0:Y:S01]  /*0120*/  LDC.64 R2, c[0x0][0x398] ;  /* 0x0000e600ff027b82 */ /* 0x000e220000000a00 */
[----:B------:R-:W-:Y:S01]  /*0130*/  IMAD R11, R11, 0x3c, R6 ;  /* 0x0000003c0b0b7824 */ /* 0x000fe200078e0206 */
[----:B------:R-:W-:Y:S01]  /*0140*/  PRMT R4, R4, 0x7710, RZ ;  /* 0x0000771004047816 */ /* 0x000fe200000000ff */
[----:B------:R-:W-:-:S05]  /*0150*/  IMAD R0, R0, 0x2, R5 ;  /* 0x0000000200007824 */ /* 0x000fca00078e0205 */
[----:B------:R-:W-:Y:S01]  /*0160*/  ISETP.GT.U32.AND P0, PT, R0, 0x3e, PT ;  /* 0x0000003e0000780c */ /* 0x000fe20003f04070 */
[----:B------:R-:W-:-:S03]  /*0170*/  IMAD.IADD R0, R4, 0x1, R6 ;  /* 0x0000000104007824 */ /* 0x000fc600078e0206 */
[----:B------:R-:W-:Y:S02]  /*0180*/  SEL R5, RZ, 0xf, !P0 ;  /* 0x0000000fff057807 */ /* 0x000fe40004000000 */
[----:B------:R-:W-:-:S04]  /*0190*/  LOP3.LUT R0, R0, 0xff, RZ, 0xc0, !PT ;  /* 0x000000ff00007812 */ /* 0x000fc800078ec0ff */
[----:B------:R-:W-:-:S05]  /*01a0*/  IADD3 R0, P0, PT, R0, R5, RZ ;  /* 0x0000000500007210 */ /* 0x000fca0007f1e0ff */
[----:B------:R-:W-:Y:S02]  /*01b0*/  IMAD.SHL.U32 R8, R0, 0x4, RZ ;  /* 0x0000000400087824 */ /* 0x000fe400078e00ff */
[----:B------:R-:W-:Y:S02]  /*01c0*/  IMAD.X R5, RZ, RZ, RZ, P0 ;  /* 0x000000ffff057224 */ /* 0x000fe400000e06ff */
[----:B0-----:R-:W-:Y:S01]  /*01d0*/  IMAD.WIDE.U32 R2, R11, 0x4, R2 ;  /* 0x000000040b027825 */ /* 0x001fe200078e0002 */
[----:B-1----:R-:W-:Y:S02]  /*01e0*/  IADD3 R6, P0, PT, R8, UR6, RZ ;  /* 0x0000000608067c10 */ /* 0x002fe4000ff1e0ff */
[----:B------:R-:W-:Y:S02]  /*01f0*/  SHF.L.U64.HI R0, R0, 0x2, R5 ;  /* 0x0000000200007819 */ /* 0x000fe40000010205 */
[----:B---3--:R-:W-:Y:S01]  /*0200*/  IADD3 R8, P1, PT, R8, UR8, RZ ;  /* 0x0000000808087c10 */ /* 0x008fe2000ff3e0ff */
[----:B----4-:R-:W2:Y:S01]  /*0210*/  LDG.E.CONSTANT R2, desc[UR4][R2.64] ;  /* 0x0000000402027981 */ /* 0x010ea2000c1e9900 */
[C---:B------:R-:W-:Y:S01]  /*0220*/  IADD3.X R7, PT, PT, R0.reuse, UR7, RZ, P0, !PT ;  /* 0x0000000700077c10 */ /* 0x040fe200087fe4ff */
[----:B------:R-:W0:Y:S01]  /*0230*/  LDC.64 R4, c[0x0][0x388] ;  /* 0x0000e200ff047b82 */ /* 0x000e220000000a00 */
[----:B------:R-:W-:-:S04]  /*0240*/  IADD3.X R9, PT, PT, R0, UR9, RZ, P1, !PT ;  /* 0x0000000900097c10 */ /* 0x000fc80008ffe4ff */
[----:B------:R-:W2:Y:S04]  /*0250*/  LDG.E.CONSTANT R7, desc[UR4][R6.64] ;  /* 0x0000000406077981 */ /* 0x000ea8000c1e9900 */
[----:B------:R-:W2:Y:S01]  /*0260*/  LDG.E.CONSTANT R9, desc[UR4][R8.64] ;  /* 0x0000000408097981 */ /* 0x000ea2000c1e9900 */
[----:B0-----:R-:W-:-:S04]  /*0270*/  IMAD.WIDE.U32 R4, R11, 0x4, R4 ;  /* 0x000000040b047825 */ /* 0x001fc800078e0004 */
[----:B--2---:R-:W-:-:S05]  /*0280*/  FFMA R11, R2, R7, R9 ;  /* 0x00000007020b7223 */ /* 0x004fca0000000009 */
[----:B------:R-:W-:Y:S01]  /*0290*/  STG.E desc[UR4][R4.64], R11 ;  /* 0x0000000b04007986 */ /* 0x000fe2000c101904 */
[----:B------:R-:W-:Y:S05]  /*02a0*/  EXIT ;  /* 0x000000000000794d */ /* 0x000fea0003800000 */
.L_x_0:
[----:B------:R-:W-:-:S00]  /*02b0*/  BRA `(.L_x_0) ;  /* 0xfffffffc00fc7947 */ /* 0x000fc0000383ffff */
[----:B------:R-:W-:-:S00]  /*02c0*/  NOP ;  /* 0x0000000000007918 */ /* 0x000fc00000000000 */
        /* <DEDUP_REMOVED lines=11> */
.L_x_1:


//--------------------- .nv.shared.reserved.0     --------------------------
	.section	.nv.shared.reserved.0,"aw",@nobits
	.weak		__nv_reservedSMEM_offset_0_alias
	.size		__nv_reservedSMEM_offset_0_alias, 0, 64
	.other		__nv_reservedSMEM_offset_0_alias,@"STO_CUDA_RESERVED_SHARED STV_DEFAULT"
__nv_reservedSMEM_offset_0_alias:
	.zero		0
	.zero		64


//--------------------- .nv.constant0.default_function_kernel --------------------------
	.section	.nv.constant0.default_function_kernel,"a",@progbits
	.sectionflags	@""
	.align	4
.nv.constant0.default_function_kernel:
	.zero		928


//--------------------- SYMBOLS --------------------------

	.type		.nv.reservedSmem.offset0,@object
	.size		.nv.reservedSmem.offset0,0x4
